	.headerflags	@"EF_CUDA_TEXMODE_UNIFIED EF_CUDA_64BIT_ADDRESS EF_CUDA_ACCELERATORS EF_CUDA_SM90 EF_CUDA_VIRTUAL_SM(EF_CUDA_SM90)"
	.elftype	@"ET_EXEC"


//--------------------- .nv.info                  --------------------------
	.section	.nv.info,"",@"SHT_CUDA_INFO"
	.align	4


	//----- nvinfo : EIATTR_REGCOUNT
	.align		4
        /*0000*/ 	.byte	0x04, 0x2f
        /*0002*/ 	.short	(.L_1 - .L_0)
	.align		4
.L_0:
        /*0004*/ 	.word	index@(triton_poi_fused_mul_sigmoid_25)
        /*0008*/ 	.word	0x0000000c


	//----- nvinfo : EIATTR_MIN_STACK_SIZE
	.align		4
.L_1:
        /*000c*/ 	.byte	0x04, 0x12
        /*000e*/ 	.short	(.L_3 - .L_2)
	.align		4
.L_2:
        /*0010*/ 	.word	index@(triton_poi_fused_mul_sigmoid_25)
        /*0014*/ 	.word	0x00000000


	//----- nvinfo : EIATTR_FRAME_SIZE
	.align		4
.L_3:
        /*0018*/ 	.byte	0x04, 0x11
        /*001a*/ 	.short	(.L_5 - .L_4)
	.align		4
.L_4:
        /*001c*/ 	.word	index@(triton_poi_fused_mul_sigmoid_25)
        /*0020*/ 	.word	0x00000000


	//----- nvinfo : EIATTR_MIN_STACK_SIZE
	.align		4
.L_5:
        /*0024*/ 	.byte	0x04, 0x12
        /*0026*/ 	.short	(.L_7 - .L_6)
	.align		4
.L_6:
        /*0028*/ 	.word	index@(triton_poi_fused_mul_sigmoid_25)
        /*002c*/ 	.word	0x00000000
.L_7:


//--------------------- .nv.info.triton_poi_fused_mul_sigmoid_25 --------------------------
	.section	.nv.info.triton_poi_fused_mul_sigmoid_25,"",@"SHT_CUDA_INFO"
	.sectionflags	@""
	.align	4


	//----- nvinfo : EIATTR_CUDA_API_VERSION
	.align		4
        /*0000*/ 	.byte	0x04, 0x37
        /*0002*/ 	.short	(.L_9 - .L_8)
.L_8:
        /*0004*/ 	.word	0x0000007c


	//----- nvinfo : EIATTR_KPARAM_INFO
	.align		4
.L_9:
        /*0008*/ 	.byte	0x04, 0x17
        /*000a*/ 	.short	(.L_11 - .L_10)
.L_10:
        /*000c*/ 	.word	0x00000000
        /*0010*/ 	.short	0x0002
        /*0012*/ 	.short	0x0010
        /*0014*/ 	.byte	0x00, 0xf0, 0x11, 0x00


	//----- nvinfo : EIATTR_KPARAM_INFO
	.align		4
.L_11:
        /*0018*/ 	.byte	0x04, 0x17
        /*001a*/ 	.short	(.L_13 - .L_12)
.L_12:
        /*001c*/ 	.word	0x00000000
        /*0020*/ 	.short	0x0001
        /*0022*/ 	.short	0x0008
        /*0024*/ 	.byte	0x00, 0xf4, 0x21, 0x00


	//----- nvinfo : EIATTR_KPARAM_INFO
	.align		4
.L_13:
        /*0028*/ 	.byte	0x04, 0x17
        /*002a*/ 	.short	(.L_15 - .L_14)
.L_14:
        /*002c*/ 	.word	0x00000000
        /*0030*/ 	.short	0x0000
        /*0032*/ 	.short	0x0000
        /*0034*/ 	.byte	0x00, 0xf4, 0x21, 0x00


	//----- nvinfo : EIATTR_SPARSE_MMA_MASK
	.align		4
.L_15:
        /*0038*/ 	.byte	0x03, 0x50
        /*003a*/ 	.short	0x0000


	//----- nvinfo : EIATTR_MAXREG_COUNT
	.align		4
        /*003c*/ 	.byte	0x03, 0x1b
        /*003e*/ 	.short	0x00ff


	//----- nvinfo : EIATTR_EXIT_INSTR_OFFSETS
	.align		4
        /*0040*/ 	.byte	0x04, 0x1c
        /*0042*/ 	.short	(.L_17 - .L_16)


	//   ....[0]....
.L_16:
        /*0044*/ 	.word	0x00000300


	//----- nvinfo : EIATTR_REQNTID
	.align		4
.L_17:
        /*0048*/ 	.byte	0x04, 0x10
        /*004a*/ 	.short	(.L_19 - .L_18)
.L_18:
        /*004c*/ 	.word	0x00000080
        /*0050*/ 	.word	0x00000001
        /*0054*/ 	.word	0x00000001


	//----- nvinfo : EIATTR_CBANK_PARAM_SIZE
	.align		4
.L_19:
        /*0058*/ 	.byte	0x03, 0x19
        /*005a*/ 	.short	0x0014


	//----- nvinfo : EIATTR_PARAM_CBANK
	.align		4
        /*005c*/ 	.byte	0x04, 0x0a
        /*005e*/ 	.short	(.L_21 - .L_20)
	.align		4
.L_20:
        /*0060*/ 	.word	index@(.nv.constant0.triton_poi_fused_mul_sigmoid_25)
        /*0064*/ 	.short	0x0210
        /*0066*/ 	.short	0x0014


	//----- nvinfo : EIATTR_SW_WAR
	.align		4
.L_21:
        /*0068*/ 	.byte	0x04, 0x36
        /*006a*/ 	.short	(.L_23 - .L_22)
.L_22:
        /*006c*/ 	.word	0x00000008
.L_23:


//--------------------- .nv.callgraph             --------------------------
	.section	.nv.callgraph,"",@"SHT_CUDA_CALLGRAPH"
	.align	4
	.sectionentsize	8
	.align		4
        /*0000*/ 	.word	0x00000000
	.align		4
        /*0004*/ 	.word	0xffffffff
	.align		4
        /*0008*/ 	.word	0x00000000
	.align		4
        /*000c*/ 	.word	0xfffffffe
	.align		4
        /*0010*/ 	.word	0x00000000
	.align		4
        /*0014*/ 	.word	0xfffffffd
	.align		4
        /*0018*/ 	.word	0x00000000
	.align		4
        /*001c*/ 	.word	0xfffffffc


//--------------------- .text.triton_poi_fused_mul_sigmoid_25 --------------------------
	.section	.text.triton_poi_fused_mul_sigmoid_25,"ax",@progbits
	.align	128
        .global         triton_poi_fused_mul_sigmoid_25
        .type           triton_poi_fused_mul_sigmoid_25,@function
        .size           triton_poi_fused_mul_sigmoid_25,(.L_x_1 - triton_poi_fused_mul_sigmoid_25)
        .other          triton_poi_fused_mul_sigmoid_25,@"STO_CUDA_ENTRY STV_DEFAULT"
triton_poi_fused_mul_sigmoid_25:
.text.triton_poi_fused_mul_sigmoid_25:
[----:B------:R-:W-:Y:S01]  /*0000*/  LDC R1, c[0x0][0x28] ;  /* 0x00000a00ff017b82 */ /* 0x000fe20000000800 */
[----:B------:R-:W1:Y:S07]  /*0010*/  S2R R0, SR_TID.X ;  /* 0x0000000000007919 */ /* 0x000e6e0000002100 */
[----:B------:R-:W2:Y:S01]  /*0020*/  LDC.64 R2, c[0x0][0x210] ;  /* 0x00008400ff027b82 */ /* 0x000ea20000000a00 */
[----:B------:R-:W-:Y:S01]  /*0030*/  ULDC.64 UR4, c[0x0][0x208] ;  /* 0x0000820000047ab9 */ /* 0x000fe20000000a00 */
[----:B------:R-:W3:Y:S06]  /*0040*/  S2R R7, SR_CTAID.X ;  /* 0x0000000000077919 */ /* 0x000eec0000002500 */
[----:B------:R-:W4:Y:S01]  /*0050*/  LDC.64 R4, c[0x0][0x218] ;  /* 0x00008600ff047b82 */ /* 0x000f220000000a00 */
[----:B-1----:R-:W-:-:S02]  /*0060*/  LOP3.LUT R0, R0, 0x7f, RZ, 0xc0, !PT ;  /* 0x0000007f00007812 */ /* 0x002fc400078ec0ff */
[----:B---3--:R-:W-:Y:S02]  /*0070*/  SHF.R.S32.HI R6, RZ, 0x18, R7 ;  /* 0x00000018ff067819 */ /* 0x008fe40000011407 */
[----:B------:R-:W-:Y:S02]  /*0080*/  LEA R7, R7, R0, 0x7 ;  /* 0x0000000007077211 */ /* 0x000fe400078e38ff */
[----:B------:R-:W-:-:S03]  /*0090*/  SGXT R0, R6, 0x1 ;  /* 0x000000010600781a */ /* 0x000fc60000000200 */
[----:B--2---:R-:W-:Y:S01]  /*00a0*/  IMAD.WIDE R2, R7, 0x4, R2 ;  /* 0x0000000407027825 */ /* 0x004fe200078e0202 */
[CC--:B------:R-:W-:Y:S02]  /*00b0*/  LEA.HI R6, R0.reuse, R7.reuse, RZ, 0x9 ;  /* 0x0000000700067211 */ /* 0x0c0fe400078f48ff */
[----:B------:R-:W-:Y:S02]  /*00c0*/  LEA.HI R0, R0, R7, RZ, 0xd ;  /* 0x0000000700007211 */ /* 0x000fe400078f68ff */
[----:B------:R-:W-:Y:S02]  /*00d0*/  LOP3.LUT R6, R6, 0xfffffe00, RZ, 0xc0, !PT ;  /* 0xfffffe0006067812 */ /* 0x000fe400078ec0ff */
[----:B------:R-:W-:Y:S02]  /*00e0*/  SHF.R.S32.HI R9, RZ, 0xd, R0 ;  /* 0x0000000dff097819 */ /* 0x000fe40000011400 */
[----:B------:R-:W-:Y:S01]  /*00f0*/  IADD3 R6, R7, -R6, RZ ;  /* 0x8000000607067210 */ /* 0x000fe20007ffe0ff */
[----:B------:R-:W2:Y:S03]  /*0100*/  LDG.E R0, desc[UR4][R2.64] ;  /* 0x0000000402007981 */ /* 0x000ea6000c1e1900 */
[----:B------:R-:W-:-:S05]  /*0110*/  LEA R9, R9, R6, 0x9 ;  /* 0x0000000609097211 */ /* 0x000fca00078e48ff */
[----:B----4-:R-:W-:-:S06]  /*0120*/  IMAD.WIDE R4, R9, 0x4, R4 ;  /* 0x0000000409047825 */ /* 0x010fcc00078e0204 */
[----:B------:R-:W3:Y:S01]  /*0130*/  LDG.E.EL R4, desc[UR4][R4.64] ;  /* 0x0000000404047981 */ /* 0x000ee2000c2e1900 */
[----:B--2---:R-:W-:-:S04]  /*0140*/  FADD R6, RZ, -R0 ;  /* 0x80000000ff067221 */ /* 0x004fc80000000000 */
[----:B------:R-:W-:-:S05]  /*0150*/  FMUL R6, R6, 1.4426950216293334961 ;  /* 0x3fb8aa3b06067820 */ /* 0x000fca0000400000 */
[----:B------:R-:W-:Y:S01]  /*0160*/  FSETP.GEU.AND P0, PT, R6, -126, PT ;  /* 0xc2fc00000600780b */ /* 0x000fe20003f0e000 */
[----:B---3--:R-:W-:-:S04]  /*0170*/  FADD R7, RZ, -R4 ;  /* 0x80000004ff077221 */ /* 0x008fc80000000000 */
[----:B------:R-:W-:-:S05]  /*0180*/  FMUL R8, R7, 1.4426950216293334961 ;  /* 0x3fb8aa3b07087820 */ /* 0x000fca0000400000 */
[----:B------:R-:W-:-:S03]  /*0190*/  FSETP.GEU.AND P1, PT, R8, -126, PT ;  /* 0xc2fc00000800780b */ /* 0x000fc60003f2e000 */
[----:B------:R-:W-:-:S04]  /*01a0*/  @!P0 FMUL R6, R6, 0.5 ;  /* 0x3f00000006068820 */ /* 0x000fc80000400000 */
[----:B------:R-:W1:Y:S06]  /*01b0*/  MUFU.EX2 R7, R6 ;  /* 0x0000000600077308 */ /* 0x000e6c0000000800 */
[----:B------:R-:W-:-:S04]  /*01c0*/  @!P1 FMUL R8, R8, 0.5 ;  /* 0x3f00000008089820 */ /* 0x000fc80000400000 */
[----:B------:R-:W2:Y:S01]  /*01d0*/  MUFU.EX2 R9, R8 ;  /* 0x0000000800097308 */ /* 0x000ea20000000800 */
[----:B-1----:R-:W-:-:S04]  /*01e0*/  @!P0 FMUL R7, R7, R7 ;  /* 0x0000000707078220 */ /* 0x002fc80000400000 */
[----:B------:R-:W-:-:S05]  /*01f0*/  FADD R7, R7, 1 ;  /* 0x3f80000007077421 */ /* 0x000fca0000000000 */
[----:B------:R-:W-:Y:S01]  /*0200*/  FSETP.GT.AND P0, PT, R7, 8.50705917302346158658e+37, PT ;  /* 0x7e8000000700780b */ /* 0x000fe20003f04000 */
[----:B--2---:R-:W-:-:S04]  /*0210*/  @!P1 FMUL R9, R9, R9 ;  /* 0x0000000909099220 */ /* 0x004fc80000400000 */
[----:B------:R-:W-:-:S05]  /*0220*/  FADD R9, R9, 1 ;  /* 0x3f80000009097421 */ /* 0x000fca0000000000 */
[----:B------:R-:W-:-:S03]  /*0230*/  FSETP.GT.AND P1, PT, R9, 8.50705917302346158658e+37, PT ;  /* 0x7e8000000900780b */ /* 0x000fc60003f24000 */
[----:B------:R-:W-:Y:S01]  /*0240*/  @P0 FMUL R7, R7, 0.25 ;  /* 0x3e80000007070820 */ /* 0x000fe20000400000 */
[----:B------:R-:W-:-:S05]  /*0250*/  HFMA2.MMA R6, -RZ, RZ, 1.625, 0 ;  /* 0x3e800000ff067435 */ /* 0x000fca00000001ff */
[----:B------:R-:W1:Y:S04]  /*0260*/  MUFU.RCP R7, R7 ;  /* 0x0000000700077308 */ /* 0x000e680000001000 */
[----:B------:R-:W-:Y:S01]  /*0270*/  @P1 FMUL R9, R9, 0.25 ;  /* 0x3e80000009091820 */ /* 0x000fe20000400000 */
[----:B------:R-:W-:-:S05]  /*0280*/  FSEL R4, R6, 1, P0 ;  /* 0x3f80000006047808 */ /* 0x000fca0000000000 */
[----:B------:R-:W2:Y:S01]  /*0290*/  MUFU.RCP R9, R9 ;  /* 0x0000000900097308 */ /* 0x000ea20000001000 */
[----:B-1----:R-:W-:Y:S01]  /*02a0*/  FMUL R5, R7, R4 ;  /* 0x0000000407057220 */ /* 0x002fe20000400000 */
[----:B------:R-:W-:-:S03]  /*02b0*/  FSEL R4, R6, 1, P1 ;  /* 0x3f80000006047808 */ /* 0x000fc60000800000 */
[----:B------:R-:W-:Y:S02]  /*02c0*/  FMUL R5, R0, R5 ;  /* 0x0000000500057220 */ /* 0x000fe40000400000 */
[----:B--2---:R-:W-:-:S04]  /*02d0*/  FMUL R4, R9, R4 ;  /* 0x0000000409047220 */ /* 0x004fc80000400000 */
[----:B------:R-:W-:-:S05]  /*02e0*/  FMUL R5, R5, R4 ;  /* 0x0000000405057220 */ /* 0x000fca0000400000 */
[----:B------:R-:W-:Y:S01]  /*02f0*/  STG.E desc[UR4][R2.64], R5 ;  /* 0x0000000502007986 */ /* 0x000fe2000c101904 */
[----:B------:R-:W-:Y:S05]  /*0300*/  EXIT ;  /* 0x000000000000794d */ /* 0x000fea0003800000 */
.L_x_0:
[----:B------:R-:W-:-:S00]  /*0310*/  BRA `(.L_x_0) ;  /* 0xfffffffc00fc7947 */ /* 0x000fc0000383ffff */
[----:B------:R-:W-:-:S00]  /*0320*/  NOP ;  /* 0x0000000000007918 */ /* 0x000fc00000000000 */
        /* <DEDUP_REMOVED lines=13> */
.L_x_1:


//--------------------- .nv.constant0.triton_poi_fused_mul_sigmoid_25 --------------------------
	.section	.nv.constant0.triton_poi_fused_mul_sigmoid_25,"a",@progbits
	.sectionflags	@""
	.align	4
.nv.constant0.triton_poi_fused_mul_sigmoid_25:
	.zero		548
